//
// Generated by NVIDIA NVVM Compiler
//
// Compiler Build ID: CL-36424714
// Cuda compilation tools, release 13.0, V13.0.88
// Based on NVVM 20.0.0
//

.version 9.0
.target sm_100
.address_size 64

	// .globl	_Z11GPU_big_dotPfS_S_x
// _ZZ11GPU_big_dotPfS_S_xE7results has been demoted

.visible .entry _Z11GPU_big_dotPfS_S_x(
	.param .u64 .ptr .align 1 _Z11GPU_big_dotPfS_S_x_param_0,
	.param .u64 .ptr .align 1 _Z11GPU_big_dotPfS_S_x_param_1,
	.param .u64 .ptr .align 1 _Z11GPU_big_dotPfS_S_x_param_2,
	.param .u64 _Z11GPU_big_dotPfS_S_x_param_3
)
{
	.reg .pred 	%p<5>;
	.reg .b32 	%r<13>;
	.reg .b32 	%f<9>;
	.reg .b64 	%rd<10>;
	// demoted variable
	.shared .align 4 .b8 _ZZ11GPU_big_dotPfS_S_xE7results[4096];
	ld.param.u64 	%rd2, [_Z11GPU_big_dotPfS_S_x_param_0];
	ld.param.u64 	%rd3, [_Z11GPU_big_dotPfS_S_x_param_1];
	ld.param.u64 	%rd1, [_Z11GPU_big_dotPfS_S_x_param_2];
	cvta.to.global.u64 	%rd4, %rd3;
	cvta.to.global.u64 	%rd5, %rd2;
	mov.u32 	%r1, %tid.x;
	mov.u32 	%r6, %ctaid.x;
	mov.u32 	%r12, %ntid.x;
	mad.lo.s32 	%r7, %r6, %r12, %r1;
	mul.wide.u32 	%rd6, %r7, 4;
	add.s64 	%rd7, %rd5, %rd6;
	ld.global.f32 	%f1, [%rd7];
	add.s64 	%rd8, %rd4, %rd6;
	ld.global.f32 	%f2, [%rd8];
	mul.f32 	%f3, %f1, %f2;
	shl.b32 	%r8, %r1, 2;
	mov.u32 	%r9, _ZZ11GPU_big_dotPfS_S_xE7results;
	add.s32 	%r3, %r9, %r8;
	st.shared.f32 	[%r3], %f3;
	bar.sync 	0;
	setp.lt.u32 	%p1, %r12, 2;
	@%p1 bra 	$L__BB0_4;
$L__BB0_1:
	shr.u32 	%r5, %r12, 1;
	setp.ge.u32 	%p2, %r1, %r5;
	@%p2 bra 	$L__BB0_3;
	shl.b32 	%r10, %r5, 2;
	add.s32 	%r11, %r3, %r10;
	ld.shared.f32 	%f4, [%r11];
	ld.shared.f32 	%f5, [%r3];
	add.f32 	%f6, %f4, %f5;
	st.shared.f32 	[%r3], %f6;
$L__BB0_3:
	bar.sync 	0;
	setp.gt.u32 	%p3, %r12, 3;
	mov.u32 	%r12, %r5;
	@%p3 bra 	$L__BB0_1;
$L__BB0_4:
	setp.ne.s32 	%p4, %r1, 0;
	@%p4 bra 	$L__BB0_6;
	ld.shared.f32 	%f7, [_ZZ11GPU_big_dotPfS_S_xE7results];
	cvta.to.global.u64 	%rd9, %rd1;
	atom.global.add.f32 	%f8, [%rd9], %f7;
$L__BB0_6:
	ret;

}


// ===== COMPILED SASS (sm_100) =====

	.target	sm_100

	.elftype	@"ET_EXEC"


//--------------------- .note.nv.tkinfo           --------------------------
	.section	.note.nv.tkinfo,"",@"SHT_NOTE"
	.sectionflags	@"SHF_NOTE_NV_TKINFO"
	.tkinfo
        /*0018*/ 	.word	0x00000002
        /*0030*/ 	.string	""
        /*0030*/ 	.string	"ptxas"
        /*0030*/ 	.string	"Cuda compilation tools, release 13.0, V13.0.88"
        /*0030*/ 	.string	"Build cuda_13.0.r13.0/compiler.36424714_0"
        /*0030*/ 	.string	"-arch sm_100 -m 64 "



//--------------------- .note.nv.cuinfo           --------------------------
	.section	.note.nv.cuinfo,"",@"SHT_NOTE"
	.sectionflags	@"SHF_NOTE_NV_CUINFO"
        /*0018*/ 	.short	0x0002
        /*001a*/ 	.short	0x0064
        /*001c*/ 	.short	0x0082
	.zero		2


//--------------------- .nv.info                  --------------------------
	.section	.nv.info,"",@"SHT_CUDA_INFO"
	.align	4


	//----- nvinfo : EIATTR_REGCOUNT
	.align		4
        /*0000*/ 	.byte	0x04, 0x2f
        /*0002*/ 	.short	(.L_1 - .L_0)
	.align		4
.L_0:
        /*0004*/ 	.word	index@(_Z11GPU_big_dotPfS_S_x)
        /*0008*/ 	.word	0x0000000c


	//----- nvinfo : EIATTR_FRAME_SIZE
	.align		4
.L_1:
        /*000c*/ 	.byte	0x04, 0x11
        /*000e*/ 	.short	(.L_3 - .L_2)
	.align		4
.L_2:
        /*0010*/ 	.word	index@(_Z11GPU_big_dotPfS_S_x)
        /*0014*/ 	.word	0x00000000


	//----- nvinfo : EIATTR_MIN_STACK_SIZE
	.align		4
.L_3:
        /*0018*/ 	.byte	0x04, 0x12
        /*001a*/ 	.short	(.L_5 - .L_4)
	.align		4
.L_4:
        /*001c*/ 	.word	index@(_Z11GPU_big_dotPfS_S_x)
        /*0020*/ 	.word	0x00000000
.L_5:


//--------------------- .nv.compat                --------------------------
	.section	.nv.compat,"",@"SHT_CUDA_COMPAT_INFO"
	.align	4
        /*0000*/ 	.byte	0x02, 0x09, 0x00, 0x00, 0x02, 0x02, 0x01, 0x00, 0x02, 0x05, 0x05, 0x00, 0x03, 0x07, 0x01, 0x01
        /*0010*/ 	.byte	0x02, 0x03, 0x00, 0x00, 0x02, 0x06, 0x01, 0x00, 0x04, 0x0b, 0x08, 0x00, 0x09, 0x00, 0x00, 0x00
        /*0020*/ 	.byte	0x00, 0x00, 0x00, 0x00


//--------------------- .nv.info._Z11GPU_big_dotPfS_S_x --------------------------
	.section	.nv.info._Z11GPU_big_dotPfS_S_x,"",@"SHT_CUDA_INFO"
	.sectionflags	@""
	.align	4


	//----- nvinfo : EIATTR_CUDA_API_VERSION
	.align		4
        /*0000*/ 	.byte	0x04, 0x37
        /*0002*/ 	.short	(.L_7 - .L_6)
.L_6:
        /*0004*/ 	.word	0x00000082


	//----- nvinfo : EIATTR_KPARAM_INFO
	.align		4
.L_7:
        /*0008*/ 	.byte	0x04, 0x17
        /*000a*/ 	.short	(.L_9 - .L_8)
.L_8:
        /*000c*/ 	.word	0x00000000
        /*0010*/ 	.short	0x0003
        /*0012*/ 	.short	0x0018
        /*0014*/ 	.byte	0x00, 0xf0, 0x21, 0x00


	//----- nvinfo : EIATTR_KPARAM_INFO
	.align		4
.L_9:
        /*0018*/ 	.byte	0x04, 0x17
        /*001a*/ 	.short	(.L_11 - .L_10)
.L_10:
        /*001c*/ 	.word	0x00000000
        /*0020*/ 	.short	0x0002
        /*0022*/ 	.short	0x0010
        /*0024*/ 	.byte	0x00, 0xf5, 0x21, 0x00


	//----- nvinfo : EIATTR_KPARAM_INFO
	.align		4
.L_11:
        /*0028*/ 	.byte	0x04, 0x17
        /*002a*/ 	.short	(.L_13 - .L_12)
.L_12:
        /*002c*/ 	.word	0x00000000
        /*0030*/ 	.short	0x0001
        /*0032*/ 	.short	0x0008
        /*0034*/ 	.byte	0x00, 0xf5, 0x21, 0x00


	//----- nvinfo : EIATTR_KPARAM_INFO
	.align		4
.L_13:
        /*0038*/ 	.byte	0x04, 0x17
        /*003a*/ 	.short	(.L_15 - .L_14)
.L_14:
        /*003c*/ 	.word	0x00000000
        /*0040*/ 	.short	0x0000
        /*0042*/ 	.short	0x0000
        /*0044*/ 	.byte	0x00, 0xf5, 0x21, 0x00


	//----- nvinfo : EIATTR_SPARSE_MMA_MASK
	.align		4
.L_15:
        /*0048*/ 	.byte	0x03, 0x50
        /*004a*/ 	.short	0x0000


	//----- nvinfo : EIATTR_MAXREG_COUNT
	.align		4
        /*004c*/ 	.byte	0x03, 0x1b
        /*004e*/ 	.short	0x00ff


	//----- nvinfo : EIATTR_NUM_BARRIERS
	.align		4
        /*0050*/ 	.byte	0x02, 0x4c
        /*0052*/ 	.byte	0x01
	.zero		1


	//----- nvinfo : EIATTR_MERCURY_ISA_VERSION
	.align		4
        /*0054*/ 	.byte	0x03, 0x5f
        /*0056*/ 	.short	0x0101


	//----- nvinfo : EIATTR_VRC_CTA_INIT_COUNT
	.align		4
        /*0058*/ 	.byte	0x02, 0x4a
	.zero		1
	.zero		1


	//----- nvinfo : EIATTR_EXIT_INSTR_OFFSETS
	.align		4
        /*005c*/ 	.byte	0x04, 0x1c
        /*005e*/ 	.short	(.L_17 - .L_16)


	//   ....[0]....
.L_16:
        /*0060*/ 	.word	0x00000220


	//   ....[1]....
        /*0064*/ 	.word	0x00000290


	//----- nvinfo : EIATTR_CBANK_PARAM_SIZE
	.align		4
.L_17:
        /*0068*/ 	.byte	0x03, 0x19
        /*006a*/ 	.short	0x0020


	//----- nvinfo : EIATTR_PARAM_CBANK
	.align		4
        /*006c*/ 	.byte	0x04, 0x0a
        /*006e*/ 	.short	(.L_19 - .L_18)
	.align		4
.L_18:
        /*0070*/ 	.word	index@(.nv.constant0._Z11GPU_big_dotPfS_S_x)
        /*0074*/ 	.short	0x0380
        /*0076*/ 	.short	0x0020


	//----- nvinfo : EIATTR_SW_WAR
	.align		4
.L_19:
        /*0078*/ 	.byte	0x04, 0x36
        /*007a*/ 	.short	(.L_21 - .L_20)
.L_20:
        /*007c*/ 	.word	0x00000008
.L_21:


//--------------------- .nv.callgraph             --------------------------
	.section	.nv.callgraph,"",@"SHT_CUDA_CALLGRAPH"
	.align	4
	.sectionentsize	8
	.align		4
        /*0000*/ 	.word	0x00000000
	.align		4
        /*0004*/ 	.word	0xffffffff
	.align		4
        /*0008*/ 	.word	0x00000000
	.align		4
        /*000c*/ 	.word	0xfffffffe
	.align		4
        /*0010*/ 	.word	0x00000000
	.align		4
        /*0014*/ 	.word	0xfffffffd
	.align		4
        /*0018*/ 	.word	0x00000000
	.align		4
        /*001c*/ 	.word	0xfffffffc


//--------------------- .text._Z11GPU_big_dotPfS_S_x --------------------------
	.section	.text._Z11GPU_big_dotPfS_S_x,"ax",@progbits
	.align	128
        .global         _Z11GPU_big_dotPfS_S_x
        .type           _Z11GPU_big_dotPfS_S_x,@function
        .size           _Z11GPU_big_dotPfS_S_x,(.L_x_3 - _Z11GPU_big_dotPfS_S_x)
        .other          _Z11GPU_big_dotPfS_S_x,@"STO_CUDA_ENTRY STV_DEFAULT"
_Z11GPU_big_dotPfS_S_x:
.text._Z11GPU_big_dotPfS_S_x:
[----:B------:R-:W-:Y:S01]  /*0000*/  LDC R1, c[0x0][0x37c] ;  /* 0x0000df00ff017b82 */ /* 0x000fe20000000800 */
[----:B------:R-:W0:Y:S07]  /*0010*/  S2R R6, SR_TID.X ;  /* 0x0000000000067919 */ /* 0x000e2e0000002100 */
[----:B------:R-:W0:Y:S01]  /*0020*/  S2UR UR4, SR_CTAID.X ;  /* 0x00000000000479c3 */ /* 0x000e220000002500 */
[----:B------:R-:W1:Y:S07]  /*0030*/  LDCU.64 UR6, c[0x0][0x358] ;  /* 0x00006b00ff0677ac */ /* 0x000e6e0008000a00 */
[----:B------:R-:W0:Y:S08]  /*0040*/  LDC R9, c[0x0][0x360] ;  /* 0x0000d800ff097b82 */ /* 0x000e300000000800 */
[----:B------:R-:W2:Y:S08]  /*0050*/  LDC.64 R2, c[0x0][0x380] ;  /* 0x0000e000ff027b82 */ /* 0x000eb00000000a00 */
[----:B------:R-:W3:Y:S01]  /*0060*/  LDC.64 R4, c[0x0][0x388] ;  /* 0x0000e200ff047b82 */ /* 0x000ee20000000a00 */
[----:B0-----:R-:W-:-:S04]  /*0070*/  IMAD R7, R9, UR4, R6 ;  /* 0x0000000409077c24 */ /* 0x001fc8000f8e0206 */
[----:B--2---:R-:W-:-:S06]  /*0080*/  IMAD.WIDE.U32 R2, R7, 0x4, R2 ;  /* 0x0000000407027825 */ /* 0x004fcc00078e0002 */
[----:B-1----:R-:W2:Y:S01]  /*0090*/  LDG.E R2, desc[UR6][R2.64] ;  /* 0x0000000602027981 */ /* 0x002ea2000c1e1900 */
[----:B---3--:R-:W-:-:S06]  /*00a0*/  IMAD.WIDE.U32 R4, R7, 0x4, R4 ;  /* 0x0000000407047825 */ /* 0x008fcc00078e0004 */
[----:B------:R-:W2:Y:S01]  /*00b0*/  LDG.E R5, desc[UR6][R4.64] ;  /* 0x0000000604057981 */ /* 0x000ea2000c1e1900 */
[----:B------:R-:W0:Y:S01]  /*00c0*/  S2UR UR5, SR_CgaCtaId ;  /* 0x00000000000579c3 */ /* 0x000e220000008800 */
[----:B------:R-:W-:Y:S01]  /*00d0*/  UMOV UR4, 0x400 ;  /* 0x0000040000047882 */ /* 0x000fe20000000000 */
[----:B------:R-:W-:Y:S02]  /*00e0*/  ISETP.GE.U32.AND P1, PT, R9, 0x2, PT ;  /* 0x000000020900780c */ /* 0x000fe40003f26070 */
[----:B------:R-:W-:Y:S01]  /*00f0*/  ISETP.NE.AND P0, PT, R6, RZ, PT ;  /* 0x000000ff0600720c */ /* 0x000fe20003f05270 */
[----:B0-----:R-:W-:-:S06]  /*0100*/  ULEA UR4, UR5, UR4, 0x18 ;  /* 0x0000000405047291 */ /* 0x001fcc000f8ec0ff */
[----:B------:R-:W-:Y:S01]  /*0110*/  LEA R7, R6, UR4, 0x2 ;  /* 0x0000000406077c11 */ /* 0x000fe2000f8e10ff */
[----:B--2---:R-:W-:-:S05]  /*0120*/  FMUL R0, R2, R5 ;  /* 0x0000000502007220 */ /* 0x004fca0000400000 */
[----:B------:R0:W-:Y:S01]  /*0130*/  STS [R7], R0 ;  /* 0x0000000007007388 */ /* 0x0001e20000000800 */
[----:B------:R-:W-:Y:S06]  /*0140*/  BAR.SYNC.DEFER_BLOCKING 0x0 ;  /* 0x0000000000007b1d */ /* 0x000fec0000010000 */
[----:B------:R-:W-:Y:S05]  /*0150*/  @!P1 BRA `(.L_x_0) ;  /* 0x0000000000309947 */ /* 0x000fea0003800000 */
[----:B0-----:R-:W-:-:S07]  /*0160*/  IMAD.MOV.U32 R0, RZ, RZ, R9 ;  /* 0x000000ffff007224 */ /* 0x001fce00078e0009 */
.L_x_1:
[----:B------:R-:W-:-:S04]  /*0170*/  SHF.R.U32.HI R5, RZ, 0x1, R0 ;  /* 0x00000001ff057819 */ /* 0x000fc80000011600 */
[----:B------:R-:W-:-:S13]  /*0180*/  ISETP.GE.U32.AND P1, PT, R6, R5, PT ;  /* 0x000000050600720c */ /* 0x000fda0003f26070 */
[----:B------:R-:W-:Y:S01]  /*0190*/  @!P1 LEA R2, R5, R7, 0x2 ;  /* 0x0000000705029211 */ /* 0x000fe200078e10ff */
[----:B------:R-:W-:Y:S05]  /*01a0*/  @!P1 LDS R3, [R7] ;  /* 0x0000000007039984 */ /* 0x000fea0000000800 */
[----:B------:R-:W0:Y:S02]  /*01b0*/  @!P1 LDS R2, [R2] ;  /* 0x0000000002029984 */ /* 0x000e240000000800 */
[----:B0-----:R-:W-:-:S05]  /*01c0*/  @!P1 FADD R4, R2, R3 ;  /* 0x0000000302049221 */ /* 0x001fca0000000000 */
[----:B------:R1:W-:Y:S01]  /*01d0*/  @!P1 STS [R7], R4 ;  /* 0x0000000407009388 */ /* 0x0003e20000000800 */
[----:B------:R-:W-:Y:S01]  /*01e0*/  BAR.SYNC.DEFER_BLOCKING 0x0 ;  /* 0x0000000000007b1d */ /* 0x000fe20000010000 */
[----:B------:R-:W-:Y:S01]  /*01f0*/  ISETP.GT.U32.AND P1, PT, R0, 0x3, PT ;  /* 0x000000030000780c */ /* 0x000fe20003f24070 */
[----:B------:R-:W-:-:S12]  /*0200*/  IMAD.MOV.U32 R0, RZ, RZ, R5 ;  /* 0x000000ffff007224 */ /* 0x000fd800078e0005 */
[----:B-1----:R-:W-:Y:S05]  /*0210*/  @P1 BRA `(.L_x_1) ;  /* 0xfffffffc00d41947 */ /* 0x002fea000383ffff */
.L_x_0:
[----:B------:R-:W-:Y:S05]  /*0220*/  @P0 EXIT ;  /* 0x000000000000094d */ /* 0x000fea0003800000 */
[----:B------:R-:W1:Y:S01]  /*0230*/  S2UR UR5, SR_CgaCtaId ;  /* 0x00000000000579c3 */ /* 0x000e620000008800 */
[----:B------:R-:W-:-:S07]  /*0240*/  UMOV UR4, 0x400 ;  /* 0x0000040000047882 */ /* 0x000fce0000000000 */
[----:B------:R-:W2:Y:S01]  /*0250*/  LDC.64 R2, c[0x0][0x390] ;  /* 0x0000e400ff027b82 */ /* 0x000ea20000000a00 */
[----:B-1----:R-:W-:-:S09]  /*0260*/  ULEA UR4, UR5, UR4, 0x18 ;  /* 0x0000000405047291 */ /* 0x002fd2000f8ec0ff */
[----:B------:R-:W2:Y:S04]  /*0270*/  LDS R5, [UR4] ;  /* 0x00000004ff057984 */ /* 0x000ea80008000800 */
[----:B--2---:R-:W-:Y:S01]  /*0280*/  REDG.E.ADD.F32.FTZ.RN.STRONG.GPU desc[UR6][R2.64], R5 ;  /* 0x00000005020079a6 */ /* 0x004fe2000c12f306 */
[----:B------:R-:W-:Y:S05]  /*0290*/  EXIT ;  /* 0x000000000000794d */ /* 0x000fea0003800000 */
.L_x_2:
[----:B------:R-:W-:-:S00]  /*02a0*/  BRA `(.L_x_2) ;  /* 0xfffffffc00fc7947 */ /* 0x000fc0000383ffff */
[----:B------:R-:W-:-:S00]  /*02b0*/  NOP ;  /* 0x0000000000007918 */ /* 0x000fc00000000000 */
        /* <DEDUP_REMOVED lines=12> */
.L_x_3:


//--------------------- .nv.shared._Z11GPU_big_dotPfS_S_x --------------------------
	.section	.nv.shared._Z11GPU_big_dotPfS_S_x,"aw",@nobits
	.sectionflags	@""
	.align	4
.nv.shared._Z11GPU_big_dotPfS_S_x:
	.zero		5120


//--------------------- .nv.shared.reserved.0     --------------------------
	.section	.nv.shared.reserved.0,"aw",@nobits
	.weak		__nv_reservedSMEM_offset_0_alias
	.size		__nv_reservedSMEM_offset_0_alias, 0, 64
	.other		__nv_reservedSMEM_offset_0_alias,@"STO_CUDA_RESERVED_SHARED STV_DEFAULT"
__nv_reservedSMEM_offset_0_alias:
	.zero		0
	.zero		64


//--------------------- .nv.constant0._Z11GPU_big_dotPfS_S_x --------------------------
	.section	.nv.constant0._Z11GPU_big_dotPfS_S_x,"a",@progbits
	.sectionflags	@""
	.align	4
.nv.constant0._Z11GPU_big_dotPfS_S_x:
	.zero		928


//--------------------- SYMBOLS --------------------------

	.type		.nv.reservedSmem.offset0,@object
	.size		.nv.reservedSmem.offset0,0x4
	.type		.nv.reservedSmem.cap,@object
	.size		.nv.reservedSmem.cap,0x4
